//
// Generated by NVIDIA NVVM Compiler
//
// Compiler Build ID: CL-36424714
// Cuda compilation tools, release 13.0, V13.0.88
// Based on NVVM 20.0.0
//

.version 9.0
.target sm_100
.address_size 64

	// .globl	example
.extern .func  (.param .b32 func_retval0) vprintf
(
	.param .b64 vprintf_param_0,
	.param .b64 vprintf_param_1
)
;
.global .align 1 .b8 $str[24] = {32, 65, 61, 37, 100, 32, 67, 61, 37, 100, 32, 32, 105, 61, 37, 100, 32, 107, 61, 37, 100, 32, 10};

.visible .entry example(
	.param .u64 .ptr .align 1 example_param_0,
	.param .u64 .ptr .align 1 example_param_1,
	.param .u64 .ptr .align 1 example_param_2,
	.param .u32 example_param_3,
	.param .u32 example_param_4
)
{
	.local .align 16 .b8 	__local_depot0[16];
	.reg .b64 	%SP;
	.reg .b64 	%SPL;
	.reg .pred 	%p<10>;
	.reg .b32 	%r<167>;
	.reg .b64 	%rd<158>;

	mov.u64 	%SPL, __local_depot0;
	cvta.local.u64 	%SP, %SPL;
	ld.param.u64 	%rd13, [example_param_0];
	ld.param.u64 	%rd14, [example_param_1];
	ld.param.u64 	%rd15, [example_param_2];
	ld.param.u32 	%r12, [example_param_3];
	cvta.to.global.u64 	%rd1, %rd13;
	cvta.to.global.u64 	%rd2, %rd15;
	mov.u32 	%r1, %tid.x;
	mul.wide.u32 	%rd16, %r1, 4;
	add.s64 	%rd3, %rd2, %rd16;
	mov.b32 	%r13, 0;
	st.global.u32 	[%rd3], %r13;
	setp.lt.s32 	%p1, %r12, 1;
	@%p1 bra 	$L__BB0_12;
	cvta.to.global.u64 	%rd17, %rd14;
	mul.wide.u32 	%rd18, %r1, 8;
	add.s64 	%rd4, %rd17, %rd18;
	setp.lt.u32 	%p2, %r12, 8;
	mov.b32 	%r165, 0;
	@%p2 bra 	$L__BB0_4;
	add.s64 	%rd156, %rd1, 32;
	mov.b32 	%r163, 0;
	mov.b64 	%rd157, 0;
	add.u64 	%rd30, %SP, 0;
	and.b32  	%r165, %r12, 2147483640;
	mov.u64 	%rd155, %rd2;
$L__BB0_3:
	.pragma "nounroll";
	ld.param.u64 	%rd152, [example_param_0];
	cvta.to.global.u64 	%rd20, %rd152;
	add.s64 	%rd22, %rd20, %rd18;
	ld.global.u64 	%rd23, [%rd22];
	add.s64 	%rd24, %rd23, %rd157;
	ld.u32 	%r16, [%rd24];
	ld.global.u64 	%rd25, [%rd4];
	add.s64 	%rd26, %rd25, %rd157;
	ld.u32 	%r17, [%rd26];
	add.s32 	%r18, %r17, %r16;
	ld.global.u32 	%r19, [%rd3];
	add.s32 	%r20, %r18, %r19;
	st.global.u32 	[%rd3], %r20;
	ld.global.u64 	%rd27, [%rd156+-32];
	add.s64 	%rd29, %rd27, %rd16;
	ld.u32 	%r21, [%rd29];
	ld.global.u32 	%r22, [%rd155];
	cvta.to.local.u64 	%rd31, %rd30;
	st.local.v4.u32 	[%rd31], {%r21, %r22, %r1, %r163};
	mov.u64 	%rd32, $str;
	cvta.global.u64 	%rd33, %rd32;
	{ // callseq 0, 0
	.param .b64 param0;
	st.param.b64 	[param0], %rd33;
	.param .b64 param1;
	st.param.b64 	[param1], %rd30;
	.param .b32 retval0;
	call.uni (retval0), 
	vprintf, 
	(
	param0, 
	param1
	);
	ld.param.b32 	%r23, [retval0];
	} // callseq 0
	ld.global.u64 	%rd34, [%rd22];
	add.s64 	%rd35, %rd34, %rd157;
	ld.u32 	%r25, [%rd35+4];
	ld.global.u64 	%rd36, [%rd4];
	add.s64 	%rd37, %rd36, %rd157;
	ld.u32 	%r26, [%rd37+4];
	add.s32 	%r27, %r26, %r25;
	ld.global.u32 	%r28, [%rd3];
	add.s32 	%r29, %r27, %r28;
	st.global.u32 	[%rd3], %r29;
	ld.global.u64 	%rd38, [%rd156+-24];
	add.s64 	%rd39, %rd38, %rd16;
	ld.u32 	%r30, [%rd39];
	ld.global.u32 	%r31, [%rd155+4];
	add.s32 	%r32, %r163, 1;
	st.local.v4.u32 	[%rd31], {%r30, %r31, %r1, %r32};
	{ // callseq 1, 0
	.param .b64 param0;
	st.param.b64 	[param0], %rd33;
	.param .b64 param1;
	st.param.b64 	[param1], %rd30;
	.param .b32 retval0;
	call.uni (retval0), 
	vprintf, 
	(
	param0, 
	param1
	);
	ld.param.b32 	%r33, [retval0];
	} // callseq 1
	ld.global.u64 	%rd40, [%rd22];
	add.s64 	%rd41, %rd40, %rd157;
	ld.u32 	%r35, [%rd41+8];
	ld.global.u64 	%rd42, [%rd4];
	add.s64 	%rd43, %rd42, %rd157;
	ld.u32 	%r36, [%rd43+8];
	add.s32 	%r37, %r36, %r35;
	ld.global.u32 	%r38, [%rd3];
	add.s32 	%r39, %r37, %r38;
	st.global.u32 	[%rd3], %r39;
	ld.global.u64 	%rd44, [%rd156+-16];
	add.s64 	%rd45, %rd44, %rd16;
	ld.u32 	%r40, [%rd45];
	ld.global.u32 	%r41, [%rd155+8];
	add.s32 	%r42, %r163, 2;
	st.local.v4.u32 	[%rd31], {%r40, %r41, %r1, %r42};
	{ // callseq 2, 0
	.param .b64 param0;
	st.param.b64 	[param0], %rd33;
	.param .b64 param1;
	st.param.b64 	[param1], %rd30;
	.param .b32 retval0;
	call.uni (retval0), 
	vprintf, 
	(
	param0, 
	param1
	);
	ld.param.b32 	%r43, [retval0];
	} // callseq 2
	ld.global.u64 	%rd46, [%rd22];
	add.s64 	%rd47, %rd46, %rd157;
	ld.u32 	%r45, [%rd47+12];
	ld.global.u64 	%rd48, [%rd4];
	add.s64 	%rd49, %rd48, %rd157;
	ld.u32 	%r46, [%rd49+12];
	add.s32 	%r47, %r46, %r45;
	ld.global.u32 	%r48, [%rd3];
	add.s32 	%r49, %r47, %r48;
	st.global.u32 	[%rd3], %r49;
	ld.global.u64 	%rd50, [%rd156+-8];
	add.s64 	%rd51, %rd50, %rd16;
	ld.u32 	%r50, [%rd51];
	ld.global.u32 	%r51, [%rd155+12];
	add.s32 	%r52, %r163, 3;
	st.local.v4.u32 	[%rd31], {%r50, %r51, %r1, %r52};
	{ // callseq 3, 0
	.param .b64 param0;
	st.param.b64 	[param0], %rd33;
	.param .b64 param1;
	st.param.b64 	[param1], %rd30;
	.param .b32 retval0;
	call.uni (retval0), 
	vprintf, 
	(
	param0, 
	param1
	);
	ld.param.b32 	%r53, [retval0];
	} // callseq 3
	ld.global.u64 	%rd52, [%rd22];
	add.s64 	%rd53, %rd52, %rd157;
	ld.u32 	%r55, [%rd53+16];
	ld.global.u64 	%rd54, [%rd4];
	add.s64 	%rd55, %rd54, %rd157;
	ld.u32 	%r56, [%rd55+16];
	add.s32 	%r57, %r56, %r55;
	ld.global.u32 	%r58, [%rd3];
	add.s32 	%r59, %r57, %r58;
	st.global.u32 	[%rd3], %r59;
	ld.global.u64 	%rd56, [%rd156];
	add.s64 	%rd57, %rd56, %rd16;
	ld.u32 	%r60, [%rd57];
	ld.global.u32 	%r61, [%rd155+16];
	add.s32 	%r62, %r163, 4;
	st.local.v4.u32 	[%rd31], {%r60, %r61, %r1, %r62};
	{ // callseq 4, 0
	.param .b64 param0;
	st.param.b64 	[param0], %rd33;
	.param .b64 param1;
	st.param.b64 	[param1], %rd30;
	.param .b32 retval0;
	call.uni (retval0), 
	vprintf, 
	(
	param0, 
	param1
	);
	ld.param.b32 	%r63, [retval0];
	} // callseq 4
	ld.global.u64 	%rd58, [%rd22];
	add.s64 	%rd59, %rd58, %rd157;
	ld.u32 	%r65, [%rd59+20];
	ld.global.u64 	%rd60, [%rd4];
	add.s64 	%rd61, %rd60, %rd157;
	ld.u32 	%r66, [%rd61+20];
	add.s32 	%r67, %r66, %r65;
	ld.global.u32 	%r68, [%rd3];
	add.s32 	%r69, %r67, %r68;
	st.global.u32 	[%rd3], %r69;
	ld.global.u64 	%rd62, [%rd156+8];
	add.s64 	%rd63, %rd62, %rd16;
	ld.u32 	%r70, [%rd63];
	ld.global.u32 	%r71, [%rd155+20];
	add.s32 	%r72, %r163, 5;
	st.local.v4.u32 	[%rd31], {%r70, %r71, %r1, %r72};
	{ // callseq 5, 0
	.param .b64 param0;
	st.param.b64 	[param0], %rd33;
	.param .b64 param1;
	st.param.b64 	[param1], %rd30;
	.param .b32 retval0;
	call.uni (retval0), 
	vprintf, 
	(
	param0, 
	param1
	);
	ld.param.b32 	%r73, [retval0];
	} // callseq 5
	ld.global.u64 	%rd64, [%rd22];
	add.s64 	%rd65, %rd64, %rd157;
	ld.u32 	%r75, [%rd65+24];
	ld.global.u64 	%rd66, [%rd4];
	add.s64 	%rd67, %rd66, %rd157;
	ld.u32 	%r76, [%rd67+24];
	add.s32 	%r77, %r76, %r75;
	ld.global.u32 	%r78, [%rd3];
	add.s32 	%r79, %r77, %r78;
	st.global.u32 	[%rd3], %r79;
	ld.global.u64 	%rd68, [%rd156+16];
	add.s64 	%rd69, %rd68, %rd16;
	ld.u32 	%r80, [%rd69];
	ld.global.u32 	%r81, [%rd155+24];
	add.s32 	%r82, %r163, 6;
	st.local.v4.u32 	[%rd31], {%r80, %r81, %r1, %r82};
	{ // callseq 6, 0
	.param .b64 param0;
	st.param.b64 	[param0], %rd33;
	.param .b64 param1;
	st.param.b64 	[param1], %rd30;
	.param .b32 retval0;
	call.uni (retval0), 
	vprintf, 
	(
	param0, 
	param1
	);
	ld.param.b32 	%r83, [retval0];
	} // callseq 6
	ld.global.u64 	%rd70, [%rd22];
	add.s64 	%rd71, %rd70, %rd157;
	ld.u32 	%r85, [%rd71+28];
	ld.global.u64 	%rd72, [%rd4];
	add.s64 	%rd73, %rd72, %rd157;
	ld.u32 	%r86, [%rd73+28];
	add.s32 	%r87, %r86, %r85;
	ld.global.u32 	%r88, [%rd3];
	add.s32 	%r89, %r87, %r88;
	st.global.u32 	[%rd3], %r89;
	ld.global.u64 	%rd74, [%rd156+24];
	add.s64 	%rd75, %rd74, %rd16;
	ld.u32 	%r90, [%rd75];
	ld.global.u32 	%r91, [%rd155+28];
	add.s32 	%r92, %r163, 7;
	st.local.v4.u32 	[%rd31], {%r90, %r91, %r1, %r92};
	{ // callseq 7, 0
	.param .b64 param0;
	st.param.b64 	[param0], %rd33;
	.param .b64 param1;
	st.param.b64 	[param1], %rd30;
	.param .b32 retval0;
	call.uni (retval0), 
	vprintf, 
	(
	param0, 
	param1
	);
	ld.param.b32 	%r93, [retval0];
	} // callseq 7
	add.s64 	%rd157, %rd157, 32;
	add.s64 	%rd156, %rd156, 64;
	add.s64 	%rd155, %rd155, 32;
	add.s32 	%r163, %r163, 8;
	setp.ne.s32 	%p3, %r163, %r165;
	@%p3 bra 	$L__BB0_3;
$L__BB0_4:
	and.b32  	%r6, %r12, 7;
	setp.eq.s32 	%p4, %r6, 0;
	@%p4 bra 	$L__BB0_12;
	setp.lt.u32 	%p5, %r6, 4;
	@%p5 bra 	$L__BB0_7;
	ld.param.u64 	%rd153, [example_param_0];
	cvta.to.global.u64 	%rd76, %rd153;
	mul.wide.u32 	%rd77, %r1, 8;
	add.s64 	%rd78, %rd76, %rd77;
	ld.global.u64 	%rd79, [%rd78];
	mul.wide.u32 	%rd80, %r165, 4;
	add.s64 	%rd81, %rd79, %rd80;
	ld.u32 	%r95, [%rd81];
	ld.global.u64 	%rd82, [%rd4];
	add.s64 	%rd83, %rd82, %rd80;
	ld.u32 	%r96, [%rd83];
	add.s32 	%r97, %r96, %r95;
	ld.global.u32 	%r98, [%rd3];
	add.s32 	%r99, %r97, %r98;
	st.global.u32 	[%rd3], %r99;
	mul.wide.u32 	%rd84, %r165, 8;
	add.s64 	%rd85, %rd76, %rd84;
	ld.global.u64 	%rd86, [%rd85];
	mul.wide.u32 	%rd87, %r1, 4;
	add.s64 	%rd88, %rd86, %rd87;
	ld.u32 	%r100, [%rd88];
	add.s64 	%rd89, %rd2, %rd80;
	ld.global.u32 	%r101, [%rd89];
	add.u64 	%rd90, %SP, 0;
	add.u64 	%rd91, %SPL, 0;
	st.local.v4.u32 	[%rd91], {%r100, %r101, %r1, %r165};
	mov.u64 	%rd92, $str;
	cvta.global.u64 	%rd93, %rd92;
	{ // callseq 8, 0
	.param .b64 param0;
	st.param.b64 	[param0], %rd93;
	.param .b64 param1;
	st.param.b64 	[param1], %rd90;
	.param .b32 retval0;
	call.uni (retval0), 
	vprintf, 
	(
	param0, 
	param1
	);
	ld.param.b32 	%r102, [retval0];
	} // callseq 8
	add.s32 	%r104, %r165, 1;
	ld.global.u64 	%rd94, [%rd78];
	add.s64 	%rd95, %rd94, %rd80;
	ld.u32 	%r105, [%rd95+4];
	ld.global.u64 	%rd96, [%rd4];
	add.s64 	%rd97, %rd96, %rd80;
	ld.u32 	%r106, [%rd97+4];
	add.s32 	%r107, %r106, %r105;
	ld.global.u32 	%r108, [%rd3];
	add.s32 	%r109, %r107, %r108;
	st.global.u32 	[%rd3], %r109;
	ld.global.u64 	%rd98, [%rd85+8];
	add.s64 	%rd99, %rd98, %rd87;
	ld.u32 	%r110, [%rd99];
	ld.global.u32 	%r111, [%rd89+4];
	st.local.v4.u32 	[%rd91], {%r110, %r111, %r1, %r104};
	{ // callseq 9, 0
	.param .b64 param0;
	st.param.b64 	[param0], %rd93;
	.param .b64 param1;
	st.param.b64 	[param1], %rd90;
	.param .b32 retval0;
	call.uni (retval0), 
	vprintf, 
	(
	param0, 
	param1
	);
	ld.param.b32 	%r112, [retval0];
	} // callseq 9
	add.s32 	%r114, %r165, 2;
	ld.global.u64 	%rd100, [%rd78];
	add.s64 	%rd101, %rd100, %rd80;
	ld.u32 	%r115, [%rd101+8];
	ld.global.u64 	%rd102, [%rd4];
	add.s64 	%rd103, %rd102, %rd80;
	ld.u32 	%r116, [%rd103+8];
	add.s32 	%r117, %r116, %r115;
	ld.global.u32 	%r118, [%rd3];
	add.s32 	%r119, %r117, %r118;
	st.global.u32 	[%rd3], %r119;
	ld.global.u64 	%rd104, [%rd85+16];
	add.s64 	%rd105, %rd104, %rd87;
	ld.u32 	%r120, [%rd105];
	ld.global.u32 	%r121, [%rd89+8];
	st.local.v4.u32 	[%rd91], {%r120, %r121, %r1, %r114};
	{ // callseq 10, 0
	.param .b64 param0;
	st.param.b64 	[param0], %rd93;
	.param .b64 param1;
	st.param.b64 	[param1], %rd90;
	.param .b32 retval0;
	call.uni (retval0), 
	vprintf, 
	(
	param0, 
	param1
	);
	ld.param.b32 	%r122, [retval0];
	} // callseq 10
	add.s32 	%r124, %r165, 3;
	ld.global.u64 	%rd106, [%rd78];
	add.s64 	%rd107, %rd106, %rd80;
	ld.u32 	%r125, [%rd107+12];
	ld.global.u64 	%rd108, [%rd4];
	add.s64 	%rd109, %rd108, %rd80;
	ld.u32 	%r126, [%rd109+12];
	add.s32 	%r127, %r126, %r125;
	ld.global.u32 	%r128, [%rd3];
	add.s32 	%r129, %r127, %r128;
	st.global.u32 	[%rd3], %r129;
	ld.global.u64 	%rd110, [%rd85+24];
	add.s64 	%rd111, %rd110, %rd87;
	ld.u32 	%r130, [%rd111];
	ld.global.u32 	%r131, [%rd89+12];
	st.local.v4.u32 	[%rd91], {%r130, %r131, %r1, %r124};
	{ // callseq 11, 0
	.param .b64 param0;
	st.param.b64 	[param0], %rd93;
	.param .b64 param1;
	st.param.b64 	[param1], %rd90;
	.param .b32 retval0;
	call.uni (retval0), 
	vprintf, 
	(
	param0, 
	param1
	);
	ld.param.b32 	%r132, [retval0];
	} // callseq 11
	add.s32 	%r165, %r165, 4;
$L__BB0_7:
	and.b32  	%r9, %r12, 3;
	setp.eq.s32 	%p6, %r9, 0;
	@%p6 bra 	$L__BB0_12;
	ld.param.u64 	%rd154, [example_param_0];
	cvta.to.global.u64 	%rd12, %rd154;
	setp.eq.s32 	%p7, %r9, 1;
	@%p7 bra 	$L__BB0_10;
	mul.wide.u32 	%rd112, %r1, 8;
	add.s64 	%rd113, %rd12, %rd112;
	ld.global.u64 	%rd114, [%rd113];
	mul.wide.u32 	%rd115, %r165, 4;
	add.s64 	%rd116, %rd114, %rd115;
	ld.u32 	%r134, [%rd116];
	ld.global.u64 	%rd117, [%rd4];
	add.s64 	%rd118, %rd117, %rd115;
	ld.u32 	%r135, [%rd118];
	add.s32 	%r136, %r135, %r134;
	ld.global.u32 	%r137, [%rd3];
	add.s32 	%r138, %r136, %r137;
	st.global.u32 	[%rd3], %r138;
	mul.wide.u32 	%rd119, %r165, 8;
	add.s64 	%rd120, %rd12, %rd119;
	ld.global.u64 	%rd121, [%rd120];
	mul.wide.u32 	%rd122, %r1, 4;
	add.s64 	%rd123, %rd121, %rd122;
	ld.u32 	%r139, [%rd123];
	add.s64 	%rd124, %rd2, %rd115;
	ld.global.u32 	%r140, [%rd124];
	add.u64 	%rd125, %SP, 0;
	add.u64 	%rd126, %SPL, 0;
	st.local.v4.u32 	[%rd126], {%r139, %r140, %r1, %r165};
	mov.u64 	%rd127, $str;
	cvta.global.u64 	%rd128, %rd127;
	{ // callseq 12, 0
	.param .b64 param0;
	st.param.b64 	[param0], %rd128;
	.param .b64 param1;
	st.param.b64 	[param1], %rd125;
	.param .b32 retval0;
	call.uni (retval0), 
	vprintf, 
	(
	param0, 
	param1
	);
	ld.param.b32 	%r141, [retval0];
	} // callseq 12
	add.s32 	%r143, %r165, 1;
	ld.global.u64 	%rd129, [%rd113];
	add.s64 	%rd130, %rd129, %rd115;
	ld.u32 	%r144, [%rd130+4];
	ld.global.u64 	%rd131, [%rd4];
	add.s64 	%rd132, %rd131, %rd115;
	ld.u32 	%r145, [%rd132+4];
	add.s32 	%r146, %r145, %r144;
	ld.global.u32 	%r147, [%rd3];
	add.s32 	%r148, %r146, %r147;
	st.global.u32 	[%rd3], %r148;
	ld.global.u64 	%rd133, [%rd120+8];
	add.s64 	%rd134, %rd133, %rd122;
	ld.u32 	%r149, [%rd134];
	ld.global.u32 	%r150, [%rd124+4];
	st.local.v4.u32 	[%rd126], {%r149, %r150, %r1, %r143};
	{ // callseq 13, 0
	.param .b64 param0;
	st.param.b64 	[param0], %rd128;
	.param .b64 param1;
	st.param.b64 	[param1], %rd125;
	.param .b32 retval0;
	call.uni (retval0), 
	vprintf, 
	(
	param0, 
	param1
	);
	ld.param.b32 	%r151, [retval0];
	} // callseq 13
	add.s32 	%r165, %r165, 2;
$L__BB0_10:
	and.b32  	%r153, %r12, 1;
	setp.eq.b32 	%p8, %r153, 1;
	not.pred 	%p9, %p8;
	@%p9 bra 	$L__BB0_12;
	mul.wide.u32 	%rd135, %r1, 8;
	add.s64 	%rd136, %rd12, %rd135;
	ld.global.u64 	%rd137, [%rd136];
	mul.wide.u32 	%rd138, %r165, 4;
	add.s64 	%rd139, %rd137, %rd138;
	ld.u32 	%r154, [%rd139];
	ld.global.u64 	%rd140, [%rd4];
	add.s64 	%rd141, %rd140, %rd138;
	ld.u32 	%r155, [%rd141];
	add.s32 	%r156, %r155, %r154;
	ld.global.u32 	%r157, [%rd3];
	add.s32 	%r158, %r156, %r157;
	st.global.u32 	[%rd3], %r158;
	mul.wide.u32 	%rd142, %r165, 8;
	add.s64 	%rd143, %rd12, %rd142;
	ld.global.u64 	%rd144, [%rd143];
	mul.wide.u32 	%rd145, %r1, 4;
	add.s64 	%rd146, %rd144, %rd145;
	ld.u32 	%r159, [%rd146];
	add.s64 	%rd147, %rd2, %rd138;
	ld.global.u32 	%r160, [%rd147];
	add.u64 	%rd148, %SP, 0;
	add.u64 	%rd149, %SPL, 0;
	st.local.v4.u32 	[%rd149], {%r159, %r160, %r1, %r165};
	mov.u64 	%rd150, $str;
	cvta.global.u64 	%rd151, %rd150;
	{ // callseq 14, 0
	.param .b64 param0;
	st.param.b64 	[param0], %rd151;
	.param .b64 param1;
	st.param.b64 	[param1], %rd148;
	.param .b32 retval0;
	call.uni (retval0), 
	vprintf, 
	(
	param0, 
	param1
	);
	ld.param.b32 	%r161, [retval0];
	} // callseq 14
$L__BB0_12:
	bar.sync 	0;
	ret;

}


// ===== COMPILED SASS (sm_100) =====

	.target	sm_100

	.elftype	@"ET_EXEC"


//--------------------- .note.nv.tkinfo           --------------------------
	.section	.note.nv.tkinfo,"",@"SHT_NOTE"
	.sectionflags	@"SHF_NOTE_NV_TKINFO"
	.tkinfo
        /*0018*/ 	.word	0x00000002
        /*0030*/ 	.string	""
        /*0030*/ 	.string	"ptxas"
        /*0030*/ 	.string	"Cuda compilation tools, release 13.0, V13.0.88"
        /*0030*/ 	.string	"Build cuda_13.0.r13.0/compiler.36424714_0"
        /*0030*/ 	.string	"-arch sm_100 -m 64 "



//--------------------- .note.nv.cuinfo           --------------------------
	.section	.note.nv.cuinfo,"",@"SHT_NOTE"
	.sectionflags	@"SHF_NOTE_NV_CUINFO"
        /*0018*/ 	.short	0x0002
        /*001a*/ 	.short	0x0064
        /*001c*/ 	.short	0x0082
	.zero		2


//--------------------- .nv.info                  --------------------------
	.section	.nv.info,"",@"SHT_CUDA_INFO"
	.align	4


	//----- nvinfo : EIATTR_REGCOUNT
	.align		4
        /*0000*/ 	.byte	0x04, 0x2f
        /*0002*/ 	.short	(.L_2 - .L_1)
	.align		4
.L_1:
        /*0004*/ 	.word	index@(example)
        /*0008*/ 	.word	0x00000028


	//----- nvinfo : EIATTR_FRAME_SIZE
	.align		4
.L_2:
        /*000c*/ 	.byte	0x04, 0x11
        /*000e*/ 	.short	(.L_4 - .L_3)
	.align		4
.L_3:
        /*0010*/ 	.word	index@(example)
        /*0014*/ 	.word	0x00000010


	//----- nvinfo : EIATTR_MIN_STACK_SIZE
	.align		4
.L_4:
        /*0018*/ 	.byte	0x04, 0x12
        /*001a*/ 	.short	(.L_6 - .L_5)
	.align		4
.L_5:
        /*001c*/ 	.word	index@(example)
        /*0020*/ 	.word	0x00000010
.L_6:


//--------------------- .nv.compat                --------------------------
	.section	.nv.compat,"",@"SHT_CUDA_COMPAT_INFO"
	.align	4
        /*0000*/ 	.byte	0x02, 0x09, 0x00, 0x00, 0x02, 0x02, 0x01, 0x00, 0x02, 0x05, 0x05, 0x00, 0x03, 0x07, 0x01, 0x01
        /*0010*/ 	.byte	0x02, 0x03, 0x00, 0x00, 0x02, 0x06, 0x01, 0x00, 0x04, 0x0b, 0x08, 0x00, 0x09, 0x00, 0x00, 0x00
        /*0020*/ 	.byte	0x00, 0x00, 0x00, 0x00


//--------------------- .nv.info.example          --------------------------
	.section	.nv.info.example,"",@"SHT_CUDA_INFO"
	.sectionflags	@""
	.align	4


	//----- nvinfo : EIATTR_CUDA_API_VERSION
	.align		4
        /*0000*/ 	.byte	0x04, 0x37
        /*0002*/ 	.short	(.L_8 - .L_7)
.L_7:
        /*0004*/ 	.word	0x00000082


	//----- nvinfo : EIATTR_KPARAM_INFO
	.align		4
.L_8:
        /*0008*/ 	.byte	0x04, 0x17
        /*000a*/ 	.short	(.L_10 - .L_9)
.L_9:
        /*000c*/ 	.word	0x00000000
        /*0010*/ 	.short	0x0004
        /*0012*/ 	.short	0x001c
        /*0014*/ 	.byte	0x00, 0xf0, 0x11, 0x00


	//----- nvinfo : EIATTR_KPARAM_INFO
	.align		4
.L_10:
        /*0018*/ 	.byte	0x04, 0x17
        /*001a*/ 	.short	(.L_12 - .L_11)
.L_11:
        /*001c*/ 	.word	0x00000000
        /*0020*/ 	.short	0x0003
        /*0022*/ 	.short	0x0018
        /*0024*/ 	.byte	0x00, 0xf0, 0x11, 0x00


	//----- nvinfo : EIATTR_KPARAM_INFO
	.align		4
.L_12:
        /*0028*/ 	.byte	0x04, 0x17
        /*002a*/ 	.short	(.L_14 - .L_13)
.L_13:
        /*002c*/ 	.word	0x00000000
        /*0030*/ 	.short	0x0002
        /*0032*/ 	.short	0x0010
        /*0034*/ 	.byte	0x00, 0xf5, 0x21, 0x00


	//----- nvinfo : EIATTR_KPARAM_INFO
	.align		4
.L_14:
        /*0038*/ 	.byte	0x04, 0x17
        /*003a*/ 	.short	(.L_16 - .L_15)
.L_15:
        /*003c*/ 	.word	0x00000000
        /*0040*/ 	.short	0x0001
        /*0042*/ 	.short	0x0008
        /*0044*/ 	.byte	0x00, 0xf5, 0x21, 0x00


	//----- nvinfo : EIATTR_KPARAM_INFO
	.align		4
.L_16:
        /*0048*/ 	.byte	0x04, 0x17
        /*004a*/ 	.short	(.L_18 - .L_17)
.L_17:
        /*004c*/ 	.word	0x00000000
        /*0050*/ 	.short	0x0000
        /*0052*/ 	.short	0x0000
        /*0054*/ 	.byte	0x00, 0xf5, 0x21, 0x00


	//----- nvinfo : EIATTR_SPARSE_MMA_MASK
	.align		4
.L_18:
        /*0058*/ 	.byte	0x03, 0x50
        /*005a*/ 	.short	0x0000


	//----- nvinfo : EIATTR_MAXREG_COUNT
	.align		4
        /*005c*/ 	.byte	0x03, 0x1b
        /*005e*/ 	.short	0x00ff


	//----- nvinfo : EIATTR_NUM_BARRIERS
	.align		4
        /*0060*/ 	.byte	0x02, 0x4c
        /*0062*/ 	.byte	0x01
	.zero		1


	//----- nvinfo : EIATTR_EXTERNS
	.align		4
        /*0064*/ 	.byte	0x04, 0x0f
        /*0066*/ 	.short	(.L_20 - .L_19)


	//   ....[0]....
	.align		4
.L_19:
        /*0068*/ 	.word	index@(vprintf)


	//----- nvinfo : EIATTR_MERCURY_ISA_VERSION
	.align		4
.L_20:
        /*006c*/ 	.byte	0x03, 0x5f
        /*006e*/ 	.short	0x0101


	//----- nvinfo : EIATTR_VRC_CTA_INIT_COUNT
	.align		4
        /*0070*/ 	.byte	0x02, 0x4a
	.zero		1
	.zero		1


	//----- nvinfo : EIATTR_SYSCALL_OFFSETS
	.align		4
        /*0074*/ 	.byte	0x04, 0x46
        /*0076*/ 	.short	(.L_22 - .L_21)


	//   ....[0]....
.L_21:
        /*0078*/ 	.word	0x000003d0


	//   ....[1]....
        /*007c*/ 	.word	0x00000580


	//   ....[2]....
        /*0080*/ 	.word	0x00000720


	//   ....[3]....
        /*0084*/ 	.word	0x000008c0


	//   ....[4]....
        /*0088*/ 	.word	0x00000a60


	//   ....[5]....
        /*008c*/ 	.word	0x00000c00


	//   ....[6]....
        /*0090*/ 	.word	0x00000da0


	//   ....[7]....
        /*0094*/ 	.word	0x00000f40


	//   ....[8]....
        /*0098*/ 	.word	0x00001200


	//   ....[9]....
        /*009c*/ 	.word	0x000013b0


	//   ....[10]....
        /*00a0*/ 	.word	0x00001540


	//   ....[11]....
        /*00a4*/ 	.word	0x000016c0


	//   ....[12]....
        /*00a8*/ 	.word	0x000018f0


	//   ....[13]....
        /*00ac*/ 	.word	0x00001a70


	//   ....[14]....
        /*00b0*/ 	.word	0x00001c90


	//----- nvinfo : EIATTR_EXIT_INSTR_OFFSETS
	.align		4
.L_22:
        /*00b4*/ 	.byte	0x04, 0x1c
        /*00b6*/ 	.short	(.L_24 - .L_23)


	//   ....[0]....
.L_23:
        /*00b8*/ 	.word	0x00001cc0


	//----- nvinfo : EIATTR_CRS_STACK_SIZE
	.align		4
.L_24:
        /*00bc*/ 	.byte	0x04, 0x1e
        /*00be*/ 	.short	(.L_26 - .L_25)
.L_25:
        /*00c0*/ 	.word	0x00000000


	//----- nvinfo : EIATTR_CBANK_PARAM_SIZE
	.align		4
.L_26:
        /*00c4*/ 	.byte	0x03, 0x19
        /*00c6*/ 	.short	0x0020


	//----- nvinfo : EIATTR_PARAM_CBANK
	.align		4
        /*00c8*/ 	.byte	0x04, 0x0a
        /*00ca*/ 	.short	(.L_28 - .L_27)
	.align		4
.L_27:
        /*00cc*/ 	.word	index@(.nv.constant0.example)
        /*00d0*/ 	.short	0x0380
        /*00d2*/ 	.short	0x0020


	//----- nvinfo : EIATTR_SW_WAR
	.align		4
.L_28:
        /*00d4*/ 	.byte	0x04, 0x36
        /*00d6*/ 	.short	(.L_30 - .L_29)
.L_29:
        /*00d8*/ 	.word	0x00000008
.L_30:


//--------------------- .nv.callgraph             --------------------------
	.section	.nv.callgraph,"",@"SHT_CUDA_CALLGRAPH"
	.align	4
	.sectionentsize	8
	.align		4
        /*0000*/ 	.word	0x00000000
	.align		4
        /*0004*/ 	.word	0xffffffff
	.align		4
        /*0008*/ 	.word	index@(example)
	.align		4
        /*000c*/ 	.word	index@(vprintf)
	.align		4
        /*0010*/ 	.word	0x00000000
	.align		4
        /*0014*/ 	.word	0xfffffffe
	.align		4
        /*0018*/ 	.word	0x00000000
	.align		4
        /*001c*/ 	.word	0xfffffffd
	.align		4
        /*0020*/ 	.word	0x00000000
	.align		4
        /*0024*/ 	.word	0xfffffffc


//--------------------- .nv.constant4             --------------------------
	.section	.nv.constant4,"a",@progbits
	.align	8
	.align		8
.nv.constant4:
        /*0000*/ 	.dword	vprintf
	.align		8
        /*0008*/ 	.dword	$str


//--------------------- .text.example             --------------------------
	.section	.text.example,"ax",@progbits
	.align	128
        .global         example
        .type           example,@function
        .size           example,(.L_x_20 - example)
        .other          example,@"STO_CUDA_ENTRY STV_DEFAULT"
example:
.text.example:
[----:B------:R-:W0:Y:S01]  /*0000*/  LDC R1, c[0x0][0x37c] ;  /* 0x0000df00ff017b82 */ /* 0x000e220000000800 */
[----:B------:R-:W1:Y:S07]  /*0010*/  S2R R18, SR_TID.X ;  /* 0x0000000000127919 */ /* 0x000e6e0000002100 */
[----:B------:R-:W1:Y:S01]  /*0020*/  LDC.64 R30, c[0x0][0x390] ;  /* 0x0000e400ff1e7b82 */ /* 0x000e620000000a00 */
[----:B------:R-:W2:Y:S01]  /*0030*/  LDCU.64 UR36, c[0x0][0x358] ;  /* 0x00006b00ff2477ac */ /* 0x000ea20008000a00 */
[----:B0-----:R-:W-:Y:S01]  /*0040*/  VIADD R1, R1, 0xfffffff0 ;  /* 0xfffffff001017836 */ /* 0x001fe20000000000 */
[----:B------:R-:W0:Y:S01]  /*0050*/  LDCU UR4, c[0x0][0x398] ;  /* 0x00007300ff0477ac */ /* 0x000e220008000800 */
[----:B------:R-:W3:Y:S01]  /*0060*/  LDCU UR5, c[0x0][0x2f8] ;  /* 0x00005f00ff0577ac */ /* 0x000ee20008000800 */
[----:B------:R-:W4:Y:S01]  /*0070*/  LDCU UR6, c[0x0][0x2fc] ;  /* 0x00005f80ff0677ac */ /* 0x000f220008000800 */
[----:B0-----:R-:W-:Y:S01]  /*0080*/  UISETP.GE.AND UP0, UPT, UR4, 0x1, UPT ;  /* 0x000000010400788c */ /* 0x001fe2000bf06270 */
[----:B---3--:R-:W-:Y:S01]  /*0090*/  IADD3 R24, P0, PT, R1, UR5, RZ ;  /* 0x0000000501187c10 */ /* 0x008fe2000ff1e0ff */
[----:B-1----:R-:W-:-:S04]  /*00a0*/  IMAD.WIDE.U32 R30, R18, 0x4, R30 ;  /* 0x00000004121e7825 */ /* 0x002fc800078e001e */
[----:B----4-:R-:W-:Y:S01]  /*00b0*/  IMAD.X R2, RZ, RZ, UR6, P0 ;  /* 0x00000006ff027e24 */ /* 0x010fe200080e06ff */
[----:B--2---:R0:W-:Y:S02]  /*00c0*/  STG.E desc[UR36][R30.64], RZ ;  /* 0x000000ff1e007986 */ /* 0x0041e4000c101924 */
[----:B------:R-:W-:Y:S05]  /*00d0*/  BRA.U !UP0, `(.L_x_0) ;  /* 0x0000001908f07547 */ /* 0x000fea000b800000 */
[----:B------:R-:W1:Y:S01]  /*00e0*/  LDC.64 R28, c[0x0][0x388] ;  /* 0x0000e200ff1c7b82 */ /* 0x000e620000000a00 */
[----:B------:R-:W-:Y:S01]  /*00f0*/  UISETP.GE.U32.AND UP0, UPT, UR4, 0x8, UPT ;  /* 0x000000080400788c */ /* 0x000fe2000bf06070 */
[----:B------:R-:W-:Y:S02]  /*0100*/  HFMA2 R23, -RZ, RZ, 0, 0 ;  /* 0x00000000ff177431 */ /* 0x000fe400000001ff */
[----:B-1----:R-:W-:-:S06]  /*0110*/  IMAD.WIDE.U32 R28, R18, 0x8, R28 ;  /* 0x00000008121c7825 */ /* 0x002fcc00078e001c */
[----:B------:R-:W-:Y:S05]  /*0120*/  BRA.U !UP0, `(.L_x_1) ;  /* 0x0000000d08b07547 */ /* 0x000fea000b800000 */
[----:B------:R-:W1:Y:S01]  /*0130*/  LDCU.64 UR6, c[0x0][0x380] ;  /* 0x00007000ff0677ac */ /* 0x000e620008000a00 */
[----:B------:R-:W-:Y:S01]  /*0140*/  BSSY.RECONVERGENT B6, `(.L_x_1) ;  /* 0x00000ea000067945 */ /* 0x000fe20003800200 */
[----:B------:R-:W-:Y:S01]  /*0150*/  MOV R25, RZ ;  /* 0x000000ff00197202 */ /* 0x000fe20000000f00 */
[----:B------:R-:W-:Y:S01]  /*0160*/  IMAD.MOV.U32 R26, RZ, RZ, RZ ;  /* 0x000000ffff1a7224 */ /* 0x000fe200078e00ff */
[----:B------:R-:W2:Y:S01]  /*0170*/  LDCU.64 UR8, c[0x0][0x390] ;  /* 0x00007200ff0877ac */ /* 0x000ea20008000a00 */
[----:B------:R-:W-:Y:S01]  /*0180*/  IMAD.MOV.U32 R19, RZ, RZ, RZ ;  /* 0x000000ffff137224 */ /* 0x000fe200078e00ff */
[----:B------:R-:W-:-:S06]  /*0190*/  ULOP3.LUT UR4, UR4, 0x7ffffff8, URZ, 0xc0, !UPT ;  /* 0x7ffffff804047892 */ /* 0x000fcc000f8ec0ff */
[----:B------:R-:W-:Y:S01]  /*01a0*/  MOV R23, UR4 ;  /* 0x0000000400177c02 */ /* 0x000fe20008000f00 */
[----:B-1----:R-:W-:-:S04]  /*01b0*/  UIADD3 UR5, UP0, UPT, UR6, 0x20, URZ ;  /* 0x0000002006057890 */ /* 0x002fc8000ff1e0ff */
[----:B------:R-:W-:Y:S01]  /*01c0*/  UIADD3.X UR6, UPT, UPT, URZ, UR7, URZ, UP0, !UPT ;  /* 0x00000007ff067290 */ /* 0x000fe200087fe4ff */
[----:B--2---:R-:W-:Y:S02]  /*01d0*/  IMAD.U32 R32, RZ, RZ, UR8 ;  /* 0x00000008ff207e24 */ /* 0x004fe4000f8e00ff */
[----:B------:R-:W-:Y:S02]  /*01e0*/  IMAD.U32 R33, RZ, RZ, UR9 ;  /* 0x00000009ff217e24 */ /* 0x000fe4000f8e00ff */
[----:B------:R-:W-:Y:S02]  /*01f0*/  IMAD.U32 R34, RZ, RZ, UR5 ;  /* 0x00000005ff227e24 */ /* 0x000fe4000f8e00ff */
[----:B------:R-:W-:-:S07]  /*0200*/  IMAD.U32 R35, RZ, RZ, UR6 ;  /* 0x00000006ff237e24 */ /* 0x000fce000f8e00ff */
.L_x_10:
[----:B------:R-:W1:Y:S01]  /*0210*/  LDC.64 R36, c[0x0][0x380] ;  /* 0x0000e000ff247b82 */ /* 0x000e620000000a00 */
[----:B------:R-:W2:Y:S04]  /*0220*/  LDG.E.64 R6, desc[UR36][R28.64] ;  /* 0x000000241c067981 */ /* 0x000ea8000c1e1b00 */
[----:B------:R-:W3:Y:S01]  /*0230*/  LDG.E R0, desc[UR36][R30.64] ;  /* 0x000000241e007981 */ /* 0x000ee2000c1e1900 */
[----:B-1----:R-:W-:-:S05]  /*0240*/  IMAD.WIDE.U32 R36, R18, 0x8, R36 ;  /* 0x0000000812247825 */ /* 0x002fca00078e0024 */
[----:B------:R-:W4:Y:S01]  /*0250*/  LDG.E.64 R4, desc[UR36][R36.64] ;  /* 0x0000002424047981 */ /* 0x000f22000c1e1b00 */
[----:B--2---:R-:W-:-:S04]  /*0260*/  IADD3 R6, P1, PT, R6, R25, RZ ;  /* 0x0000001906067210 */ /* 0x004fc80007f3e0ff */
[----:B------:R-:W-:-:S06]  /*0270*/  IADD3.X R7, PT, PT, R7, R26, RZ, P1, !PT ;  /* 0x0000001a07077210 */ /* 0x000fcc0000ffe4ff */
[----:B------:R-:W3:Y:S01]  /*0280*/  LD.E R7, desc[UR36][R6.64] ;  /* 0x0000002406077980 */ /* 0x000ee2000c101900 */
[----:B----4-:R-:W-:-:S05]  /*0290*/  IADD3 R4, P0, PT, R4, R25, RZ ;  /* 0x0000001904047210 */ /* 0x010fca0007f1e0ff */
[----:B------:R-:W-:-:S05]  /*02a0*/  IMAD.X R5, R5, 0x1, R26, P0 ;  /* 0x0000000105057824 */ /* 0x000fca00000e061a */
[----:B------:R-:W3:Y:S02]  /*02b0*/  LD.E R4, desc[UR36][R4.64] ;  /* 0x0000002404047980 */ /* 0x000ee4000c101900 */
[----:B---3--:R-:W-:-:S05]  /*02c0*/  IADD3 R3, PT, PT, R0, R7, R4 ;  /* 0x0000000700037210 */ /* 0x008fca0007ffe004 */
[----:B------:R1:W-:Y:S04]  /*02d0*/  STG.E desc[UR36][R30.64], R3 ;  /* 0x000000031e007986 */ /* 0x0003e8000c101924 */
[----:B------:R-:W2:Y:S04]  /*02e0*/  LDG.E.64 R10, desc[UR36][R34.64+-0x20] ;  /* 0xffffe024220a7981 */ /* 0x000ea8000c1e1b00 */
[----:B------:R-:W3:Y:S01]  /*02f0*/  LDG.E R17, desc[UR36][R32.64] ;  /* 0x0000002420117981 */ /* 0x000ee2000c1e1900 */
[----:B------:R-:W4:Y:S01]  /*0300*/  LDCU UR4, c[0x0][0x2f8] ;  /* 0x00005f00ff0477ac */ /* 0x000f220008000800 */
[----:B--2---:R-:W-:-:S05]  /*0310*/  IMAD.WIDE.U32 R10, R18, 0x4, R10 ;  /* 0x00000004120a7825 */ /* 0x004fca00078e000a */
[----:B------:R-:W3:Y:S01]  /*0320*/  LD.E R16, desc[UR36][R10.64] ;  /* 0x000000240a107980 */ /* 0x000ee2000c101900 */
[----:B------:R-:W-:Y:S01]  /*0330*/  MOV R8, 0x0 ;  /* 0x0000000000087802 */ /* 0x000fe20000000f00 */
[----:B----4-:R-:W-:Y:S01]  /*0340*/  VIADD R22, R24, -UR4 ;  /* 0x8000000418167c36 */ /* 0x010fe20008000000 */
[----:B------:R-:W2:Y:S04]  /*0350*/  LDCU.64 UR4, c[0x4][0x8] ;  /* 0x01000100ff0477ac */ /* 0x000ea80008000a00 */
[----:B------:R-:W4:Y:S01]  /*0360*/  LDC.64 R8, c[0x4][R8] ;  /* 0x0100000008087b82 */ /* 0x000f220000000a00 */
[----:B------:R-:W-:Y:S01]  /*0370*/  IMAD.MOV.U32 R6, RZ, RZ, R24 ;  /* 0x000000ffff067224 */ /* 0x000fe200078e0018 */
[----:B------:R-:W-:Y:S02]  /*0380*/  MOV R7, R2 ;  /* 0x0000000200077202 */ /* 0x000fe40000000f00 */
[----:B--2---:R-:W-:Y:S01]  /*0390*/  MOV R4, UR4 ;  /* 0x0000000400047c02 */ /* 0x004fe20008000f00 */
[----:B------:R-:W-:Y:S01]  /*03a0*/  IMAD.U32 R5, RZ, RZ, UR5 ;  /* 0x00000005ff057e24 */ /* 0x000fe2000f8e00ff */
[----:B---34-:R1:W-:Y:S06]  /*03b0*/  STL.128 [R22], R16 ;  /* 0x0000001016007387 */ /* 0x0183ec0000100c00 */
[----:B------:R-:W-:-:S07]  /*03c0*/  LEPC R20, `(.L_x_2) ;  /* 0x000000001014794e */ /* 0x000fce0000000000 */
[----:B01----:R-:W-:Y:S05]  /*03d0*/  CALL.ABS.NOINC R8 ;  /* 0x0000000008007343 */ /* 0x003fea0003c00000 */
.L_x_2:
[----:B------:R-:W2:Y:S04]  /*03e0*/  LDG.E.64 R6, desc[UR36][R28.64] ;  /* 0x000000241c067981 */ /* 0x000ea8000c1e1b00 */
[----:B------:R-:W3:Y:S04]  /*03f0*/  LDG.E.64 R4, desc[UR36][R36.64] ;  /* 0x0000002424047981 */ /* 0x000ee8000c1e1b00 */
[----:B------:R-:W4:Y:S01]  /*0400*/  LDG.E R0, desc[UR36][R30.64] ;  /* 0x000000241e007981 */ /* 0x000f22000c1e1900 */
[----:B------:R-:W-:Y:S01]  /*0410*/  IADD3 R11, PT, PT, R19, 0x1, RZ ;  /* 0x00000001130b7810 */ /* 0x000fe20007ffe0ff */
[----:B------:R-:W-:Y:S01]  /*0420*/  IMAD.MOV.U32 R10, RZ, RZ, R18 ;  /* 0x000000ffff0a7224 */ /* 0x000fe200078e0012 */
[----:B------:R-:W-:Y:S01]  /*0430*/  MOV R16, 0x0 ;  /* 0x0000000000107802 */ /* 0x000fe20000000f00 */
[----:B------:R-:W0:Y:S01]  /*0440*/  LDCU.64 UR4, c[0x4][0x8] ;  /* 0x01000100ff0477ac */ /* 0x000e220008000a00 */
[----:B--2---:R-:W-:-:S02]  /*0450*/  IADD3 R6, P1, PT, R6, R25, RZ ;  /* 0x0000001906067210 */ /* 0x004fc40007f3e0ff */
[----:B---3--:R-:W-:-:S03]  /*0460*/  IADD3 R4, P0, PT, R4, R25, RZ ;  /* 0x0000001904047210 */ /* 0x008fc60007f1e0ff */
[--C-:B------:R-:W-:Y:S02]  /*0470*/  IMAD.X R7, R7, 0x1, R26.reuse, P1 ;  /* 0x0000000107077824 */ /* 0x100fe400008e061a */
[----:B------:R-:W-:-:S04]  /*0480*/  IMAD.X R5, R5, 0x1, R26, P0 ;  /* 0x0000000105057824 */ /* 0x000fc800000e061a */
[----:B------:R-:W4:Y:S04]  /*0490*/  LD.E R7, desc[UR36][R6.64+0x4] ;  /* 0x0000042406077980 */ /* 0x000f28000c101900 */
[----:B------:R-:W4:Y:S02]  /*04a0*/  LD.E R4, desc[UR36][R4.64+0x4] ;  /* 0x0000042404047980 */ /* 0x000f24000c101900 */
[----:B----4-:R-:W-:-:S05]  /*04b0*/  IADD3 R3, PT, PT, R0, R7, R4 ;  /* 0x0000000700037210 */ /* 0x010fca0007ffe004 */
[----:B------:R1:W-:Y:S04]  /*04c0*/  STG.E desc[UR36][R30.64], R3 ;  /* 0x000000031e007986 */ /* 0x0003e8000c101924 */
[----:B------:R-:W2:Y:S04]  /*04d0*/  LDG.E.64 R14, desc[UR36][R34.64+-0x18] ;  /* 0xffffe824220e7981 */ /* 0x000ea8000c1e1b00 */
[----:B------:R-:W3:Y:S01]  /*04e0*/  LDG.E R9, desc[UR36][R32.64+0x4] ;  /* 0x0000042420097981 */ /* 0x000ee2000c1e1900 */
[----:B--2---:R-:W-:-:S05]  /*04f0*/  IMAD.WIDE.U32 R14, R18, 0x4, R14 ;  /* 0x00000004120e7825 */ /* 0x004fca00078e000e */
[----:B------:R-:W3:Y:S01]  /*0500*/  LD.E R8, desc[UR36][R14.64] ;  /* 0x000000240e087980 */ /* 0x000ee2000c101900 */
[----:B------:R1:W2:Y:S01]  /*0510*/  LDC.64 R12, c[0x4][R16] ;  /* 0x01000000100c7b82 */ /* 0x0002a20000000a00 */
[----:B0-----:R-:W-:Y:S01]  /*0520*/  IMAD.U32 R4, RZ, RZ, UR4 ;  /* 0x00000004ff047e24 */ /* 0x001fe2000f8e00ff */
[----:B------:R-:W-:Y:S01]  /*0530*/  MOV R5, UR5 ;  /* 0x0000000500057c02 */ /* 0x000fe20008000f00 */
[----:B------:R-:W-:Y:S02]  /*0540*/  IMAD.MOV.U32 R6, RZ, RZ, R24 ;  /* 0x000000ffff067224 */ /* 0x000fe400078e0018 */
[----:B------:R-:W-:Y:S01]  /*0550*/  IMAD.MOV.U32 R7, RZ, RZ, R2 ;  /* 0x000000ffff077224 */ /* 0x000fe200078e0002 */
[----:B--23--:R1:W-:Y:S06]  /*0560*/  STL.128 [R22], R8 ;  /* 0x0000000816007387 */ /* 0x00c3ec0000100c00 */
[----:B------:R-:W-:-:S07]  /*0570*/  LEPC R20, `(.L_x_3) ;  /* 0x000000001014794e */ /* 0x000fce0000000000 */
[----:B-1----:R-:W-:Y:S05]  /*0580*/  CALL.ABS.NOINC R12 ;  /* 0x000000000c007343 */ /* 0x002fea0003c00000 */
.L_x_3:
[----:B------:R-:W2:Y:S04]  /*0590*/  LDG.E.64 R6, desc[UR36][R28.64] ;  /* 0x000000241c067981 */ /* 0x000ea8000c1e1b00 */
[----:B------:R-:W3:Y:S04]  /*05a0*/  LDG.E.64 R4, desc[UR36][R36.64] ;  /* 0x0000002424047981 */ /* 0x000ee8000c1e1b00 */
[----:B------:R-:W4:Y:S01]  /*05b0*/  LDG.E R0, desc[UR36][R30.64] ;  /* 0x000000241e007981 */ /* 0x000f22000c1e1900 */
[----:B------:R-:W-:Y:S01]  /*05c0*/  VIADD R11, R19, 0x2 ;  /* 0x00000002130b7836 */ /* 0x000fe20000000000 */
[----:B------:R-:W-:Y:S01]  /*05d0*/  MOV R10, R18 ;  /* 0x00000012000a7202 */ /* 0x000fe20000000f00 */
[----:B------:R-:W0:Y:S01]  /*05e0*/  LDCU.64 UR4, c[0x4][0x8] ;  /* 0x01000100ff0477ac */ /* 0x000e220008000a00 */
[----:B--2---:R-:W-:-:S02]  /*05f0*/  IADD3 R6, P1, PT, R6, R25, RZ ;  /* 0x0000001906067210 */ /* 0x004fc40007f3e0ff */
[----:B---3--:R-:W-:-:S03]  /*0600*/  IADD3 R4, P0, PT, R4, R25, RZ ;  /* 0x0000001904047210 */ /* 0x008fc60007f1e0ff */
[----:B------:R-:W-:Y:S01]  /*0610*/  IMAD.X R7, R7, 0x1, R26, P1 ;  /* 0x0000000107077824 */ /* 0x000fe200008e061a */
[----:B------:R-:W-:-:S04]  /*0620*/  IADD3.X R5, PT, PT, R5, R26, RZ, P0, !PT ;  /* 0x0000001a05057210 */ /* 0x000fc800007fe4ff */
        /* <DEDUP_REMOVED lines=10> */
[----:B------:R-:W-:Y:S01]  /*06d0*/  MOV R6, R24 ;  /* 0x0000001800067202 */ /* 0x000fe20000000f00 */
[----:B------:R-:W-:Y:S02]  /*06e0*/  IMAD.U32 R5, RZ, RZ, UR5 ;  /* 0x00000005ff057e24 */ /* 0x000fe4000f8e00ff */
[----:B------:R-:W-:Y:S01]  /*06f0*/  IMAD.MOV.U32 R7, RZ, RZ, R2 ;  /* 0x000000ffff077224 */ /* 0x000fe200078e0002 */
[----:B--23--:R1:W-:Y:S06]  /*0700*/  STL.128 [R22], R8 ;  /* 0x0000000816007387 */ /* 0x00c3ec0000100c00 */
[----:B------:R-:W-:-:S07]  /*0710*/  LEPC R20, `(.L_x_4) ;  /* 0x000000001014794e */ /* 0x000fce0000000000 */
[----:B-1----:R-:W-:Y:S05]  /*0720*/  CALL.ABS.NOINC R12 ;  /* 0x000000000c007343 */ /* 0x002fea0003c00000 */
.L_x_4:
[----:B------:R-:W2:Y:S04]  /*0730*/  LDG.E.64 R6, desc[UR36][R28.64] ;  /* 0x000000241c067981 */ /* 0x000ea8000c1e1b00 */
[----:B------:R-:W3:Y:S04]  /*0740*/  LDG.E.64 R4, desc[UR36][R36.64] ;  /* 0x0000002424047981 */ /* 0x000ee8000c1e1b00 */
[----:B------:R-:W4:Y:S01]  /*0750*/  LDG.E R0, desc[UR36][R30.64] ;  /* 0x000000241e007981 */ /* 0x000f22000c1e1900 */
[----:B------:R-:W-:Y:S01]  /*0760*/  IADD3 R11, PT, PT, R19, 0x3, RZ ;  /* 0x00000003130b7810 */ /* 0x000fe20007ffe0ff */
[----:B------:R-:W-:Y:S01]  /*0770*/  IMAD.MOV.U32 R10, RZ, RZ, R18 ;  /* 0x000000ffff0a7224 */ /* 0x000fe200078e0012 */
        /* <DEDUP_REMOVED lines=14> */
[----:B0-----:R-:W-:Y:S01]  /*0860*/  MOV R4, UR4 ;  /* 0x0000000400047c02 */ /* 0x001fe20008000f00 */
[----:B------:R-:W-:Y:S01]  /*0870*/  IMAD.U32 R5, RZ, RZ, UR5 ;  /* 0x00000005ff057e24 */ /* 0x000fe2000f8e00ff */
[----:B------:R-:W-:Y:S01]  /*0880*/  MOV R6, R24 ;  /* 0x0000001800067202 */ /* 0x000fe20000000f00 */
[----:B------:R-:W-:Y:S01]  /*0890*/  IMAD.MOV.U32 R7, RZ, RZ, R2 ;  /* 0x000000ffff077224 */ /* 0x000fe200078e0002 */
[----:B--23--:R1:W-:Y:S06]  /*08a0*/  STL.128 [R22], R8 ;  /* 0x0000000816007387 */ /* 0x00c3ec0000100c00 */
[----:B------:R-:W-:-:S07]  /*08b0*/  LEPC R20, `(.L_x_5) ;  /* 0x000000001014794e */ /* 0x000fce0000000000 */
[----:B-1----:R-:W-:Y:S05]  /*08c0*/  CALL.ABS.NOINC R12 ;  /* 0x000000000c007343 */ /* 0x002fea0003c00000 */
.L_x_5:
        /* <DEDUP_REMOVED lines=26> */
.L_x_6:
        /* <DEDUP_REMOVED lines=26> */
.L_x_7:
        /* <DEDUP_REMOVED lines=26> */
.L_x_8:
        /* <DEDUP_REMOVED lines=18> */
[----:B------:R-:W2:Y:S01]  /*0ed0*/  LDC.64 R16, c[0x4][R16] ;  /* 0x0100000010107b82 */ /* 0x000ea20000000a00 */
[----:B0-----:R-:W-:Y:S01]  /*0ee0*/  MOV R4, UR4 ;  /* 0x0000000400047c02 */ /* 0x001fe20008000f00 */
[----:B------:R-:W-:Y:S01]  /*0ef0*/  IMAD.U32 R5, RZ, RZ, UR5 ;  /* 0x00000005ff057e24 */ /* 0x000fe2000f8e00ff */
[----:B------:R-:W-:Y:S01]  /*0f00*/  MOV R6, R24 ;  /* 0x0000001800067202 */ /* 0x000fe20000000f00 */
[----:B------:R-:W-:Y:S01]  /*0f10*/  IMAD.MOV.U32 R7, RZ, RZ, R2 ;  /* 0x000000ffff077224 */ /* 0x000fe200078e0002 */
[----:B--23--:R1:W-:Y:S06]  /*0f20*/  STL.128 [R22], R8 ;  /* 0x0000000816007387 */ /* 0x00c3ec0000100c00 */
[----:B------:R-:W-:-:S07]  /*0f30*/  LEPC R20, `(.L_x_9) ;  /* 0x000000001014794e */ /* 0x000fce0000000000 */
[----:B-1----:R-:W-:Y:S05]  /*0f40*/  CALL.ABS.NOINC R16 ;  /* 0x0000000010007343 */ /* 0x002fea0003c00000 */
.L_x_9:
[----:B------:R-:W-:Y:S02]  /*0f50*/  IADD3 R19, PT, PT, R19, 0x8, RZ ;  /* 0x0000000813137810 */ /* 0x000fe40007ffe0ff */
[----:B------:R-:W-:Y:S02]  /*0f60*/  IADD3 R25, P1, PT, R25, 0x20, RZ ;  /* 0x0000002019197810 */ /* 0x000fe40007f3e0ff */
[----:B------:R-:W-:Y:S02]  /*0f70*/  ISETP.NE.AND P0, PT, R19, R23, PT ;  /* 0x000000171300720c */ /* 0x000fe40003f05270 */
[----:B------:R-:W-:Y:S01]  /*0f80*/  IADD3 R34, P2, PT, R34, 0x40, RZ ;  /* 0x0000004022227810 */ /* 0x000fe20007f5e0ff */
[----:B------:R-:W-:Y:S01]  /*0f90*/  IMAD.X R26, RZ, RZ, R26, P1 ;  /* 0x000000ffff1a7224 */ /* 0x000fe200008e061a */
[----:B------:R-:W-:-:S03]  /*0fa0*/  IADD3 R32, P3, PT, R32, 0x20, RZ ;  /* 0x0000002020207810 */ /* 0x000fc60007f7e0ff */
[----:B------:R-:W-:Y:S01]  /*0fb0*/  IMAD.X R35, RZ, RZ, R35, P2 ;  /* 0x000000ffff237224 */ /* 0x000fe200010e0623 */
[----:B------:R-:W-:-:S05]  /*0fc0*/  IADD3.X R33, PT, PT, RZ, R33, RZ, P3, !PT ;  /* 0x00000021ff217210 */ /* 0x000fca0001ffe4ff */
[----:B------:R-:W-:Y:S05]  /*0fd0*/  @P0 BRA `(.L_x_10) ;  /* 0xfffffff0008c0947 */ /* 0x000fea000383ffff */
[----:B------:R-:W-:Y:S05]  /*0fe0*/  BSYNC.RECONVERGENT B6 ;  /* 0x0000000000067941 */ /* 0x000fea0003800200 */
.L_x_1:
[----:B------:R-:W1:Y:S02]  /*0ff0*/  LDCU UR4, c[0x0][0x398] ;  /* 0x00007300ff0477ac */ /* 0x000e640008000800 */
[----:B-1----:R-:W-:-:S09]  /*1000*/  ULOP3.LUT UP0, UR4, UR4, 0x7, URZ, 0xc0, !UPT ;  /* 0x0000000704047892 */ /* 0x002fd2000f80c0ff */
[----:B------:R-:W-:Y:S05]  /*1010*/  BRA.U !UP0, `(.L_x_0) ;  /* 0x0000000d08207547 */ /* 0x000fea000b800000 */
[----:B------:R-:W-:-:S09]  /*1020*/  UISETP.GE.U32.AND UP0, UPT, UR4, 0x4, UPT ;  /* 0x000000040400788c */ /* 0x000fd2000bf06070 */
[----:B------:R-:W-:Y:S05]  /*1030*/  BRA.U !UP0, `(.L_x_11) ;  /* 0x0000000508a87547 */ /* 0x000fea000b800000 */
[----:B------:R-:W1:Y:S01]  /*1040*/  LDC.64 R26, c[0x0][0x380] ;  /* 0x0000e000ff1a7b82 */ /* 0x000e620000000a00 */
[----:B------:R-:W2:Y:S04]  /*1050*/  LDG.E.64 R6, desc[UR36][R28.64] ;  /* 0x000000241c067981 */ /* 0x000ea8000c1e1b00 */
[----:B------:R-:W3:Y:S03]  /*1060*/  LDG.E R0, desc[UR36][R30.64] ;  /* 0x000000241e007981 */ /* 0x000ee6000c1e1900 */
[----:B------:R-:W4:Y:S01]  /*1070*/  LDC.64 R16, c[0x0][0x390] ;  /* 0x0000e400ff107b82 */ /* 0x000f220000000a00 */
[----:B------:R-:W-:Y:S01]  /*1080*/  MOV R22, R18 ;  /* 0x0000001200167202 */ /* 0x000fe20000000f00 */
[----:B------:R-:W5:Y:S01]  /*1090*/  LDCU.64 UR4, c[0x4][0x8] ;  /* 0x01000100ff0477ac */ /* 0x000f620008000a00 */
[----:B-1----:R-:W-:-:S05]  /*10a0*/  IMAD.WIDE.U32 R10, R18, 0x8, R26 ;  /* 0x00000008120a7825 */ /* 0x002fca00078e001a */
[----:B------:R-:W5:Y:S01]  /*10b0*/  LDG.E.64 R4, desc[UR36][R10.64] ;  /* 0x000000240a047981 */ /* 0x000f62000c1e1b00 */
[----:B--2---:R-:W-:-:S06]  /*10c0*/  IMAD.WIDE.U32 R6, R23, 0x4, R6 ;  /* 0x0000000417067825 */ /* 0x004fcc00078e0006 */
[----:B------:R-:W3:Y:S01]  /*10d0*/  LD.E R7, desc[UR36][R6.64] ;  /* 0x0000002406077980 */ /* 0x000ee2000c101900 */
[----:B-----5:R-:W-:-:S06]  /*10e0*/  IMAD.WIDE.U32 R4, R23, 0x4, R4 ;  /* 0x0000000417047825 */ /* 0x020fcc00078e0004 */
[----:B------:R-:W3:Y:S01]  /*10f0*/  LD.E R4, desc[UR36][R4.64] ;  /* 0x0000002404047980 */ /* 0x000ee2000c101900 */
[----:B------:R-:W-:Y:S01]  /*1100*/  IMAD.WIDE.U32 R26, R23, 0x8, R26 ;  /* 0x00000008171a7825 */ /* 0x000fe200078e001a */
[----:B---3--:R-:W-:-:S05]  /*1110*/  IADD3 R3, PT, PT, R0, R7, R4 ;  /* 0x0000000700037210 */ /* 0x008fca0007ffe004 */
[----:B------:R1:W-:Y:S04]  /*1120*/  STG.E desc[UR36][R30.64], R3 ;  /* 0x000000031e007986 */ /* 0x0003e8000c101924 */
[----:B------:R-:W2:Y:S01]  /*1130*/  LDG.E.64 R8, desc[UR36][R26.64] ;  /* 0x000000241a087981 */ /* 0x000ea2000c1e1b00 */
[----:B----4-:R-:W-:-:S05]  /*1140*/  IMAD.WIDE.U32 R16, R23, 0x4, R16 ;  /* 0x0000000417107825 */ /* 0x010fca00078e0010 */
[----:B------:R-:W3:Y:S01]  /*1150*/  LDG.E R21, desc[UR36][R16.64] ;  /* 0x0000002410157981 */ /* 0x000ee2000c1e1900 */
[----:B--2---:R-:W-:-:S05]  /*1160*/  IMAD.WIDE.U32 R8, R18, 0x4, R8 ;  /* 0x0000000412087825 */ /* 0x004fca00078e0008 */
[----:B------:R-:W3:Y:S01]  /*1170*/  LD.E R20, desc[UR36][R8.64] ;  /* 0x0000002408147980 */ /* 0x000ee2000c101900 */
[----:B------:R-:W-:-:S04]  /*1180*/  MOV R0, 0x0 ;  /* 0x0000000000007802 */ /* 0x000fc80000000f00 */
[----:B------:R1:W2:Y:S01]  /*1190*/  LDC.64 R10, c[0x4][R0] ;  /* 0x01000000000a7b82 */ /* 0x0002a20000000a00 */
[----:B------:R-:W-:Y:S01]  /*11a0*/  IMAD.U32 R4, RZ, RZ, UR4 ;  /* 0x00000004ff047e24 */ /* 0x000fe2000f8e00ff */
[----:B------:R-:W-:Y:S01]  /*11b0*/  MOV R5, UR5 ;  /* 0x0000000500057c02 */ /* 0x000fe20008000f00 */
[----:B------:R-:W-:Y:S01]  /*11c0*/  IMAD.MOV.U32 R6, RZ, RZ, R24 ;  /* 0x000000ffff067224 */ /* 0x000fe200078e0018 */
[----:B------:R-:W-:Y:S01]  /*11d0*/  MOV R7, R2 ;  /* 0x0000000200077202 */ /* 0x000fe20000000f00 */
[----:B--23--:R1:W-:Y:S06]  /*11e0*/  STL.128 [R1], R20 ;  /* 0x0000001401007387 */ /* 0x00c3ec0000100c00 */
[----:B-1----:R-:W-:-:S07]  /*11f0*/  LEPC R20, `(.L_x_12) ;  /* 0x000000001014794e */ /* 0x002fce0000000000 */
[----:B0-----:R-:W-:Y:S05]  /*1200*/  CALL.ABS.NOINC R10 ;  /* 0x000000000a007343 */ /* 0x001fea0003c00000 */
.L_x_12:
[----:B------:R-:W0:Y:S01]  /*1210*/  LDC.64 R32, c[0x0][0x380] ;  /* 0x0000e000ff207b82 */ /* 0x000e220000000a00 */
[----:B------:R-:W2:Y:S04]  /*1220*/  LDG.E.64 R6, desc[UR36][R28.64] ;  /* 0x000000241c067981 */ /* 0x000ea8000c1e1b00 */
[----:B------:R-:W3:Y:S01]  /*1230*/  LDG.E R0, desc[UR36][R30.64] ;  /* 0x000000241e007981 */ /* 0x000ee2000c1e1900 */
[----:B------:R-:W-:Y:S01]  /*1240*/  MOV R19, 0x0 ;  /* 0x0000000000137802 */ /* 0x000fe20000000f00 */
[----:B------:R-:W1:Y:S01]  /*1250*/  LDCU.64 UR4, c[0x4][0x8] ;  /* 0x01000100ff0477ac */ /* 0x000e620008000a00 */
[----:B0-----:R-:W-:-:S05]  /*1260*/  IMAD.WIDE.U32 R10, R18, 0x8, R32 ;  /* 0x00000008120a7825 */ /* 0x001fca00078e0020 */
[----:B------:R-:W4:Y:S01]  /*1270*/  LDG.E.64 R4, desc[UR36][R10.64] ;  /* 0x000000240a047981 */ /* 0x000f22000c1e1b00 */
[----:B--2---:R-:W-:-:S06]  /*1280*/  IMAD.WIDE.U32 R6, R23, 0x4, R6 ;  /* 0x0000000417067825 */ /* 0x004fcc00078e0006 */
[----:B------:R-:W3:Y:S01]  /*1290*/  LD.E R7, desc[UR36][R6.64+0x4] ;  /* 0x0000042406077980 */ /* 0x000ee2000c101900 */
[----:B----4-:R-:W-:-:S06]  /*12a0*/  IMAD.WIDE.U32 R4, R23, 0x4, R4 ;  /* 0x0000000417047825 */ /* 0x010fcc00078e0004 */
[----:B------:R-:W3:Y:S02]  /*12b0*/  LD.E R4, desc[UR36][R4.64+0x4] ;  /* 0x0000042404047980 */ /* 0x000ee4000c101900 */
[----:B---3--:R-:W-:-:S05]  /*12c0*/  IADD3 R3, PT, PT, R0, R7, R4 ;  /* 0x0000000700037210 */ /* 0x008fca0007ffe004 */
[----:B------:R0:W-:Y:S04]  /*12d0*/  STG.E desc[UR36][R30.64], R3 ;  /* 0x000000031e007986 */ /* 0x0001e8000c101924 */
[----:B------:R-:W2:Y:S04]  /*12e0*/  LDG.E.64 R14, desc[UR36][R26.64+0x8] ;  /* 0x000008241a0e7981 */ /* 0x000ea8000c1e1b00 */
[----:B------:R-:W3:Y:S01]  /*12f0*/  LDG.E R9, desc[UR36][R16.64+0x4] ;  /* 0x0000042410097981 */ /* 0x000ee2000c1e1900 */
[----:B--2---:R-:W-:-:S05]  /*1300*/  IMAD.WIDE.U32 R14, R18, 0x4, R14 ;  /* 0x00000004120e7825 */ /* 0x004fca00078e000e */
[----:B------:R-:W3:Y:S01]  /*1310*/  LD.E R8, desc[UR36][R14.64] ;  /* 0x000000240e087980 */ /* 0x000ee2000c101900 */
[----:B------:R-:W-:Y:S01]  /*1320*/  VIADD R11, R23, 0x1 ;  /* 0x00000001170b7836 */ /* 0x000fe20000000000 */
[----:B------:R-:W-:Y:S01]  /*1330*/  MOV R10, R18 ;  /* 0x00000012000a7202 */ /* 0x000fe20000000f00 */
[----:B------:R0:W2:Y:S01]  /*1340*/  LDC.64 R12, c[0x4][R19] ;  /* 0x01000000130c7b82 */ /* 0x0000a20000000a00 */
[----:B-1----:R-:W-:Y:S01]  /*1350*/  IMAD.U32 R4, RZ, RZ, UR4 ;  /* 0x00000004ff047e24 */ /* 0x002fe2000f8e00ff */
[----:B------:R-:W-:Y:S01]  /*1360*/  MOV R5, UR5 ;  /* 0x0000000500057c02 */ /* 0x000fe20008000f00 */
[----:B------:R-:W-:Y:S01]  /*1370*/  IMAD.MOV.U32 R6, RZ, RZ, R24 ;  /* 0x000000ffff067224 */ /* 0x000fe200078e0018 */
[----:B------:R-:W-:Y:S01]  /*1380*/  MOV R7, R2 ;  /* 0x0000000200077202 */ /* 0x000fe20000000f00 */
[----:B--23--:R0:W-:Y:S06]  /*1390*/  STL.128 [R1], R8 ;  /* 0x0000000801007387 */ /* 0x00c1ec0000100c00 */
[----:B------:R-:W-:-:S07]  /*13a0*/  LEPC R20, `(.L_x_13) ;  /* 0x000000001014794e */ /* 0x000fce0000000000 */
[----:B0-----:R-:W-:Y:S05]  /*13b0*/  CALL.ABS.NOINC R12 ;  /* 0x000000000c007343 */ /* 0x001fea0003c00000 */
.L_x_13:
[----:B------:R-:W-:Y:S01]  /*13c0*/  IMAD.WIDE.U32 R32, R18, 0x8, R32 ;  /* 0x0000000812207825 */ /* 0x000fe200078e0020 */
[----:B------:R-:W2:Y:S04]  /*13d0*/  LDG.E.64 R6, desc[UR36][R28.64] ;  /* 0x000000241c067981 */ /* 0x000ea8000c1e1b00 */
[----:B------:R-:W3:Y:S01]  /*13e0*/  LDG.E R0, desc[UR36][R30.64] ;  /* 0x000000241e007981 */ /* 0x000ee2000c1e1900 */
[C---:B------:R-:W-:Y:S01]  /*13f0*/  VIADD R11, R23.reuse, 0x2 ;  /* 0x00000002170b7836 */ /* 0x040fe20000000000 */
[----:B------:R-:W-:Y:S01]  /*1400*/  MOV R10, R18 ;  /* 0x00000012000a7202 */ /* 0x000fe20000000f00 */
[----:B------:R-:W0:Y:S01]  /*1410*/  LDCU.64 UR4, c[0x4][0x8] ;  /* 0x01000100ff0477ac */ /* 0x000e220008000a00 */
[----:B------:R-:W4:Y:S01]  /*1420*/  LDG.E.64 R4, desc[UR36][R32.64] ;  /* 0x0000002420047981 */ /* 0x000f22000c1e1b00 */
[----:B--2---:R-:W-:-:S06]  /*1430*/  IMAD.WIDE.U32 R6, R23, 0x4, R6 ;  /* 0x0000000417067825 */ /* 0x004fcc00078e0006 */
[----:B------:R-:W3:Y:S01]  /*1440*/  LD.E R6, desc[UR36][R6.64+0x8] ;  /* 0x0000082406067980 */ /* 0x000ee2000c101900 */
[----:B----4-:R-:W-:-:S05]  /*1450*/  IMAD.WIDE.U32 R4, R23, 0x4, R4 ;  /* 0x0000000417047825 */ /* 0x010fca00078e0004 */
[----:B------:R-:W3:Y:S02]  /*1460*/  LD.E R3, desc[UR36][R4.64+0x8] ;  /* 0x0000082404037980 */ /* 0x000ee4000c101900 */
[----:B---3--:R-:W-:-:S05]  /*1470*/  IADD3 R3, PT, PT, R0, R6, R3 ;  /* 0x0000000600037210 */ /* 0x008fca0007ffe003 */
        /* <DEDUP_REMOVED lines=8> */
[----:B------:R-:W-:Y:S01]  /*1500*/  IMAD.MOV.U32 R6, RZ, RZ, R24 ;  /* 0x000000ffff067224 */ /* 0x000fe200078e0018 */
[----:B------:R-:W-:Y:S01]  /*1510*/  MOV R7, R2 ;  /* 0x0000000200077202 */ /* 0x000fe20000000f00 */
[----:B--23--:R1:W-:Y:S06]  /*1520*/  STL.128 [R1], R8 ;  /* 0x0000000801007387 */ /* 0x00c3ec0000100c00 */
[----:B------:R-:W-:-:S07]  /*1530*/  LEPC R20, `(.L_x_14) ;  /* 0x000000001014794e */ /* 0x000fce0000000000 */
[----:B-1----:R-:W-:Y:S05]  /*1540*/  CALL.ABS.NOINC R12 ;  /* 0x000000000c007343 */ /* 0x002fea0003c00000 */
.L_x_14:
[----:B------:R-:W2:Y:S04]  /*1550*/  LDG.E.64 R6, desc[UR36][R28.64] ;  /* 0x000000241c067981 */ /* 0x000ea8000c1e1b00 */
[----:B------:R-:W3:Y:S04]  /*1560*/  LDG.E.64 R32, desc[UR36][R32.64] ;  /* 0x0000002420207981 */ /* 0x000ee8000c1e1b00 */
[----:B------:R-:W4:Y:S01]  /*1570*/  LDG.E R0, desc[UR36][R30.64] ;  /* 0x000000241e007981 */ /* 0x000f22000c1e1900 */
[C---:B------:R-:W-:Y:S01]  /*1580*/  VIADD R11, R23.reuse, 0x3 ;  /* 0x00000003170b7836 */ /* 0x040fe20000000000 */
[----:B------:R-:W-:Y:S01]  /*1590*/  MOV R10, R18 ;  /* 0x00000012000a7202 */ /* 0x000fe20000000f00 */
[----:B------:R-:W0:Y:S01]  /*15a0*/  LDCU.64 UR4, c[0x4][0x8] ;  /* 0x01000100ff0477ac */ /* 0x000e220008000a00 */
[----:B--2---:R-:W-:-:S04]  /*15b0*/  IMAD.WIDE.U32 R6, R23, 0x4, R6 ;  /* 0x0000000417067825 */ /* 0x004fc800078e0006 */
[----:B---3--:R-:W-:Y:S02]  /*15c0*/  IMAD.WIDE.U32 R4, R23, 0x4, R32 ;  /* 0x0000000417047825 */ /* 0x008fe400078e0020 */
        /* <DEDUP_REMOVED lines=16> */
.L_x_15:
[----:B------:R-:W-:-:S07]  /*16d0*/  VIADD R23, R23, 0x4 ;  /* 0x0000000417177836 */ /* 0x000fce0000000000 */
.L_x_11:
[----:B------:R-:W1:Y:S02]  /*16e0*/  LDCU UR4, c[0x0][0x398] ;  /* 0x00007300ff0477ac */ /* 0x000e640008000800 */
[----:B-1----:R-:W-:-:S09]  /*16f0*/  ULOP3.LUT UP0, UR4, UR4, 0x3, URZ, 0xc0, !UPT ;  /* 0x0000000304047892 */ /* 0x002fd2000f80c0ff */
[----:B------:R-:W-:Y:S05]  /*1700*/  BRA.U !UP0, `(.L_x_0) ;  /* 0x0000000508647547 */ /* 0x000fea000b800000 */
[----:B------:R-:W-:-:S09]  /*1710*/  UISETP.NE.AND UP0, UPT, UR4, 0x1, UPT ;  /* 0x000000010400788c */ /* 0x000fd2000bf05270 */
        /* <DEDUP_REMOVED lines=30> */
.L_x_17:
        /* <DEDUP_REMOVED lines=24> */
.L_x_18:
[----:B------:R-:W-:-:S07]  /*1a80*/  VIADD R23, R23, 0x2 ;  /* 0x0000000217177836 */ /* 0x000fce0000000000 */
.L_x_16:
[----:B------:R-:W1:Y:S02]  /*1a90*/  LDCU UR4, c[0x0][0x398] ;  /* 0x00007300ff0477ac */ /* 0x000e640008000800 */
[----:B-1----:R-:W-:-:S04]  /*1aa0*/  ULOP3.LUT UR4, UR4, 0x1, URZ, 0xc0, !UPT ;  /* 0x0000000104047892 */ /* 0x002fc8000f8ec0ff */
[----:B------:R-:W-:-:S09]  /*1ab0*/  UISETP.NE.U32.AND UP0, UPT, UR4, 0x1, UPT ;  /* 0x000000010400788c */ /* 0x000fd2000bf05070 */
[----:B------:R-:W-:Y:S05]  /*1ac0*/  BRA.U UP0, `(.L_x_0) ;  /* 0x0000000100747547 */ /* 0x000fea000b800000 */
        /* <DEDUP_REMOVED lines=27> */
[----:B------:R-:W-:-:S07]  /*1c80*/  LEPC R20, `(.L_x_0) ;  /* 0x000000001014794e */ /* 0x000fce0000000000 */
[----:B01----:R-:W-:Y:S05]  /*1c90*/  CALL.ABS.NOINC R12 ;  /* 0x000000000c007343 */ /* 0x003fea0003c00000 */
.L_x_0:
[----:B------:R-:W-:Y:S05]  /*1ca0*/  WARPSYNC.ALL ;  /* 0x0000000000007948 */ /* 0x000fea0003800000 */
[----:B------:R-:W-:Y:S06]  /*1cb0*/  BAR.SYNC.DEFER_BLOCKING 0x0 ;  /* 0x0000000000007b1d */ /* 0x000fec0000010000 */
[----:B------:R-:W-:Y:S05]  /*1cc0*/  EXIT ;  /* 0x000000000000794d */ /* 0x000fea0003800000 */
.L_x_19:
[----:B------:R-:W-:-:S00]  /*1cd0*/  BRA `(.L_x_19) ;  /* 0xfffffffc00fc7947 */ /* 0x000fc0000383ffff */
[----:B------:R-:W-:-:S00]  /*1ce0*/  NOP ;  /* 0x0000000000007918 */ /* 0x000fc00000000000 */
        /* <DEDUP_REMOVED lines=9> */
.L_x_20:


//--------------------- .nv.global.init           --------------------------
	.section	.nv.global.init,"aw",@progbits
.nv.global.init:
	.type		$str,@object
	.size		$str,(.L_0 - $str)
$str:
        /*0000*/ 	.byte	0x20, 0x41, 0x3d, 0x25, 0x64, 0x20, 0x43, 0x3d, 0x25, 0x64, 0x20, 0x20, 0x69, 0x3d, 0x25, 0x64
        /*0010*/ 	.byte	0x20, 0x6b, 0x3d, 0x25, 0x64, 0x20, 0x0a, 0x00
.L_0:


//--------------------- .nv.shared.reserved.0     --------------------------
	.section	.nv.shared.reserved.0,"aw",@nobits
	.weak		__nv_reservedSMEM_offset_0_alias
	.size		__nv_reservedSMEM_offset_0_alias, 0, 64
	.other		__nv_reservedSMEM_offset_0_alias,@"STO_CUDA_RESERVED_SHARED STV_DEFAULT"
__nv_reservedSMEM_offset_0_alias:
	.zero		0
	.zero		64


//--------------------- .nv.constant0.example     --------------------------
	.section	.nv.constant0.example,"a",@progbits
	.sectionflags	@""
	.align	4
.nv.constant0.example:
	.zero		928


//--------------------- SYMBOLS --------------------------

	.type		.nv.reservedSmem.offset0,@object
	.size		.nv.reservedSmem.offset0,0x4
	.type		vprintf,@function
